//
// Generated by NVIDIA NVVM Compiler
//
// Compiler Build ID: CL-36424714
// Cuda compilation tools, release 13.0, V13.0.88
// Based on NVVM 20.0.0
//

.version 9.0
.target sm_100
.address_size 64

	// .globl	_Z10mandelbrotPhddddidd

.visible .entry _Z10mandelbrotPhddddidd(
	.param .u64 .ptr .align 1 _Z10mandelbrotPhddddidd_param_0,
	.param .f64 _Z10mandelbrotPhddddidd_param_1,
	.param .f64 _Z10mandelbrotPhddddidd_param_2,
	.param .f64 _Z10mandelbrotPhddddidd_param_3,
	.param .f64 _Z10mandelbrotPhddddidd_param_4,
	.param .u32 _Z10mandelbrotPhddddidd_param_5,
	.param .f64 _Z10mandelbrotPhddddidd_param_6,
	.param .f64 _Z10mandelbrotPhddddidd_param_7
)
{
	.reg .pred 	%p<8>;
	.reg .b16 	%rs<5>;
	.reg .b32 	%r<21>;
	.reg .b32 	%f<7>;
	.reg .b64 	%rd<7>;
	.reg .b64 	%fd<28>;

	ld.param.u64 	%rd2, [_Z10mandelbrotPhddddidd_param_0];
	ld.param.f64 	%fd7, [_Z10mandelbrotPhddddidd_param_1];
	ld.param.f64 	%fd11, [_Z10mandelbrotPhddddidd_param_2];
	ld.param.f64 	%fd8, [_Z10mandelbrotPhddddidd_param_3];
	ld.param.f64 	%fd12, [_Z10mandelbrotPhddddidd_param_4];
	ld.param.u32 	%r8, [_Z10mandelbrotPhddddidd_param_5];
	ld.param.f64 	%fd9, [_Z10mandelbrotPhddddidd_param_6];
	ld.param.f64 	%fd10, [_Z10mandelbrotPhddddidd_param_7];
	cvta.to.global.u64 	%rd1, %rd2;
	mov.u32 	%r9, %tid.x;
	mov.u32 	%r10, %ctaid.x;
	mov.u32 	%r11, %ntid.x;
	mad.lo.s32 	%r1, %r10, %r11, %r9;
	mov.u32 	%r12, %tid.y;
	mov.u32 	%r13, %ctaid.y;
	mov.u32 	%r14, %ntid.y;
	mad.lo.s32 	%r15, %r13, %r14, %r12;
	sub.f64 	%fd13, %fd11, %fd7;
	div.rn.f64 	%fd14, %fd13, %fd9;
	cvt.rzi.s32.f64 	%r3, %fd14;
	sub.f64 	%fd15, %fd12, %fd8;
	div.rn.f64 	%fd16, %fd15, %fd10;
	cvt.rzi.s32.f64 	%r16, %fd16;
	setp.ge.s32 	%p1, %r1, %r3;
	setp.ge.s32 	%p2, %r15, %r16;
	or.pred  	%p3, %p1, %p2;
	@%p3 bra 	$L__BB0_8;
	cvt.rn.f64.s32 	%fd17, %r1;
	fma.rn.f64 	%fd1, %fd9, %fd17, %fd7;
	cvt.rn.f64.u32 	%fd18, %r15;
	fma.rn.f64 	%fd2, %fd10, %fd18, %fd8;
	setp.lt.s32 	%p4, %r8, 2;
	@%p4 bra 	$L__BB0_8;
	mov.f64 	%fd26, 0d0000000000000000;
	mov.b32 	%r20, 1;
	mov.f64 	%fd27, %fd26;
$L__BB0_3:
	mul.f64 	%fd20, %fd27, %fd27;
	mul.f64 	%fd21, %fd26, %fd26;
	sub.f64 	%fd22, %fd20, %fd21;
	add.f64 	%fd5, %fd1, %fd22;
	mul.f64 	%fd23, %fd27, %fd26;
	fma.rn.f64 	%fd26, %fd23, 0d4000000000000000, %fd2;
	mul.f64 	%fd24, %fd26, %fd26;
	fma.rn.f64 	%fd25, %fd5, %fd5, %fd24;
	setp.leu.f64 	%p5, %fd25, 0d4010000000000000;
	@%p5 bra 	$L__BB0_7;
	cvt.rn.f32.u32 	%f1, %r20;
	sqrt.rn.f32 	%f2, %f1;
	mul.f32 	%f3, %f2, 0f44000000;
	cvt.rn.f32.s32 	%f4, %r8;
	sqrt.rn.f32 	%f5, %f4;
	div.rn.f32 	%f6, %f3, %f5;
	cvt.rzi.s32.f32 	%r5, %f6;
	mad.lo.s32 	%r19, %r3, %r15, %r1;
	mul.lo.s32 	%r6, %r19, 3;
	setp.gt.s32 	%p7, %r5, 255;
	@%p7 bra 	$L__BB0_6;
	cvt.u16.u32 	%rs3, %r5;
	not.b16 	%rs4, %rs3;
	cvt.s64.s32 	%rd5, %r6;
	add.s64 	%rd6, %rd1, %rd5;
	st.global.u8 	[%rd6+2], %rs4;
	st.global.u8 	[%rd6], %rs3;
	bra.uni 	$L__BB0_8;
$L__BB0_6:
	cvt.u16.u32 	%rs1, %r5;
	not.b16 	%rs2, %rs1;
	cvt.s64.s32 	%rd3, %r6;
	add.s64 	%rd4, %rd1, %rd3;
	st.global.u8 	[%rd4], %rs2;
	st.global.u8 	[%rd4+1], %rs1;
	bra.uni 	$L__BB0_8;
$L__BB0_7:
	add.s32 	%r20, %r20, 1;
	setp.ne.s32 	%p6, %r20, %r8;
	mov.f64 	%fd27, %fd5;
	@%p6 bra 	$L__BB0_3;
$L__BB0_8:
	ret;

}


// ===== COMPILED SASS (sm_100) =====

	.target	sm_100

	.elftype	@"ET_EXEC"


//--------------------- .note.nv.tkinfo           --------------------------
	.section	.note.nv.tkinfo,"",@"SHT_NOTE"
	.sectionflags	@"SHF_NOTE_NV_TKINFO"
	.tkinfo
        /*0018*/ 	.word	0x00000002
        /*0030*/ 	.string	""
        /*0030*/ 	.string	"ptxas"
        /*0030*/ 	.string	"Cuda compilation tools, release 13.0, V13.0.88"
        /*0030*/ 	.string	"Build cuda_13.0.r13.0/compiler.36424714_0"
        /*0030*/ 	.string	"-arch sm_100 -m 64 "



//--------------------- .note.nv.cuinfo           --------------------------
	.section	.note.nv.cuinfo,"",@"SHT_NOTE"
	.sectionflags	@"SHF_NOTE_NV_CUINFO"
        /*0018*/ 	.short	0x0002
        /*001a*/ 	.short	0x0064
        /*001c*/ 	.short	0x0082
	.zero		2


//--------------------- .nv.info                  --------------------------
	.section	.nv.info,"",@"SHT_CUDA_INFO"
	.align	4


	//----- nvinfo : EIATTR_REGCOUNT
	.align		4
        /*0000*/ 	.byte	0x04, 0x2f
        /*0002*/ 	.short	(.L_1 - .L_0)
	.align		4
.L_0:
        /*0004*/ 	.word	index@(_Z10mandelbrotPhddddidd)
        /*0008*/ 	.word	0x0000001b


	//----- nvinfo : EIATTR_FRAME_SIZE
	.align		4
.L_1:
        /*000c*/ 	.byte	0x04, 0x11
        /*000e*/ 	.short	(.L_3 - .L_2)
	.align		4
.L_2:
        /*0010*/ 	.word	index@($__internal_2_$__cuda_sm3x_div_rn_noftz_f32_slowpath)
        /*0014*/ 	.word	0x00000000


	//----- nvinfo : EIATTR_FRAME_SIZE
	.align		4
.L_3:
        /*0018*/ 	.byte	0x04, 0x11
        /*001a*/ 	.short	(.L_5 - .L_4)
	.align		4
.L_4:
        /*001c*/ 	.word	index@($__internal_1_$__cuda_sm20_sqrt_rn_f32_slowpath)
        /*0020*/ 	.word	0x00000000


	//----- nvinfo : EIATTR_FRAME_SIZE
	.align		4
.L_5:
        /*0024*/ 	.byte	0x04, 0x11
        /*0026*/ 	.short	(.L_7 - .L_6)
	.align		4
.L_6:
        /*0028*/ 	.word	index@($__internal_0_$__cuda_sm20_div_rn_f64_full)
        /*002c*/ 	.word	0x00000000


	//----- nvinfo : EIATTR_FRAME_SIZE
	.align		4
.L_7:
        /*0030*/ 	.byte	0x04, 0x11
        /*0032*/ 	.short	(.L_9 - .L_8)
	.align		4
.L_8:
        /*0034*/ 	.word	index@(_Z10mandelbrotPhddddidd)
        /*0038*/ 	.word	0x00000000


	//----- nvinfo : EIATTR_MIN_STACK_SIZE
	.align		4
.L_9:
        /*003c*/ 	.byte	0x04, 0x12
        /*003e*/ 	.short	(.L_11 - .L_10)
	.align		4
.L_10:
        /*0040*/ 	.word	index@(_Z10mandelbrotPhddddidd)
        /*0044*/ 	.word	0x00000000
.L_11:


//--------------------- .nv.compat                --------------------------
	.section	.nv.compat,"",@"SHT_CUDA_COMPAT_INFO"
	.align	4
        /*0000*/ 	.byte	0x02, 0x09, 0x00, 0x00, 0x02, 0x02, 0x01, 0x00, 0x02, 0x05, 0x05, 0x00, 0x03, 0x07, 0x01, 0x01
        /*0010*/ 	.byte	0x02, 0x03, 0x00, 0x00, 0x02, 0x06, 0x01, 0x00, 0x04, 0x0b, 0x08, 0x00, 0x01, 0x00, 0x00, 0x00
        /*0020*/ 	.byte	0x00, 0x00, 0x00, 0x00


//--------------------- .nv.info._Z10mandelbrotPhddddidd --------------------------
	.section	.nv.info._Z10mandelbrotPhddddidd,"",@"SHT_CUDA_INFO"
	.sectionflags	@""
	.align	4


	//----- nvinfo : EIATTR_CUDA_API_VERSION
	.align		4
        /*0000*/ 	.byte	0x04, 0x37
        /*0002*/ 	.short	(.L_13 - .L_12)
.L_12:
        /*0004*/ 	.word	0x00000082


	//----- nvinfo : EIATTR_KPARAM_INFO
	.align		4
.L_13:
        /*0008*/ 	.byte	0x04, 0x17
        /*000a*/ 	.short	(.L_15 - .L_14)
.L_14:
        /*000c*/ 	.word	0x00000000
        /*0010*/ 	.short	0x0007
        /*0012*/ 	.short	0x0038
        /*0014*/ 	.byte	0x00, 0xf0, 0x21, 0x00


	//----- nvinfo : EIATTR_KPARAM_INFO
	.align		4
.L_15:
        /*0018*/ 	.byte	0x04, 0x17
        /*001a*/ 	.short	(.L_17 - .L_16)
.L_16:
        /*001c*/ 	.word	0x00000000
        /*0020*/ 	.short	0x0006
        /*0022*/ 	.short	0x0030
        /*0024*/ 	.byte	0x00, 0xf0, 0x21, 0x00


	//----- nvinfo : EIATTR_KPARAM_INFO
	.align		4
.L_17:
        /*0028*/ 	.byte	0x04, 0x17
        /*002a*/ 	.short	(.L_19 - .L_18)
.L_18:
        /*002c*/ 	.word	0x00000000
        /*0030*/ 	.short	0x0005
        /*0032*/ 	.short	0x0028
        /*0034*/ 	.byte	0x00, 0xf0, 0x11, 0x00


	//----- nvinfo : EIATTR_KPARAM_INFO
	.align		4
.L_19:
        /*0038*/ 	.byte	0x04, 0x17
        /*003a*/ 	.short	(.L_21 - .L_20)
.L_20:
        /*003c*/ 	.word	0x00000000
        /*0040*/ 	.short	0x0004
        /*0042*/ 	.short	0x0020
        /*0044*/ 	.byte	0x00, 0xf0, 0x21, 0x00


	//----- nvinfo : EIATTR_KPARAM_INFO
	.align		4
.L_21:
        /*0048*/ 	.byte	0x04, 0x17
        /*004a*/ 	.short	(.L_23 - .L_22)
.L_22:
        /*004c*/ 	.word	0x00000000
        /*0050*/ 	.short	0x0003
        /*0052*/ 	.short	0x0018
        /*0054*/ 	.byte	0x00, 0xf0, 0x21, 0x00


	//----- nvinfo : EIATTR_KPARAM_INFO
	.align		4
.L_23:
        /*0058*/ 	.byte	0x04, 0x17
        /*005a*/ 	.short	(.L_25 - .L_24)
.L_24:
        /*005c*/ 	.word	0x00000000
        /*0060*/ 	.short	0x0002
        /*0062*/ 	.short	0x0010
        /*0064*/ 	.byte	0x00, 0xf0, 0x21, 0x00


	//----- nvinfo : EIATTR_KPARAM_INFO
	.align		4
.L_25:
        /*0068*/ 	.byte	0x04, 0x17
        /*006a*/ 	.short	(.L_27 - .L_26)
.L_26:
        /*006c*/ 	.word	0x00000000
        /*0070*/ 	.short	0x0001
        /*0072*/ 	.short	0x0008
        /*0074*/ 	.byte	0x00, 0xf0, 0x21, 0x00


	//----- nvinfo : EIATTR_KPARAM_INFO
	.align		4
.L_27:
        /*0078*/ 	.byte	0x04, 0x17
        /*007a*/ 	.short	(.L_29 - .L_28)
.L_28:
        /*007c*/ 	.word	0x00000000
        /*0080*/ 	.short	0x0000
        /*0082*/ 	.short	0x0000
        /*0084*/ 	.byte	0x00, 0xf5, 0x21, 0x00


	//----- nvinfo : EIATTR_SPARSE_MMA_MASK
	.align		4
.L_29:
        /*0088*/ 	.byte	0x03, 0x50
        /*008a*/ 	.short	0x0000


	//----- nvinfo : EIATTR_MAXREG_COUNT
	.align		4
        /*008c*/ 	.byte	0x03, 0x1b
        /*008e*/ 	.short	0x00ff


	//----- nvinfo : EIATTR_MERCURY_ISA_VERSION
	.align		4
        /*0090*/ 	.byte	0x03, 0x5f
        /*0092*/ 	.short	0x0101


	//----- nvinfo : EIATTR_VRC_CTA_INIT_COUNT
	.align		4
        /*0094*/ 	.byte	0x02, 0x4a
	.zero		1
	.zero		1


	//----- nvinfo : EIATTR_EXIT_INSTR_OFFSETS
	.align		4
        /*0098*/ 	.byte	0x04, 0x1c
        /*009a*/ 	.short	(.L_31 - .L_30)


	//   ....[0]....
.L_30:
        /*009c*/ 	.word	0x00000410


	//   ....[1]....
        /*00a0*/ 	.word	0x000004b0


	//   ....[2]....
        /*00a4*/ 	.word	0x000005f0


	//   ....[3]....
        /*00a8*/ 	.word	0x000009e0


	//   ....[4]....
        /*00ac*/ 	.word	0x00000a90


	//----- nvinfo : EIATTR_CRS_STACK_SIZE
	.align		4
.L_31:
        /*00b0*/ 	.byte	0x04, 0x1e
        /*00b2*/ 	.short	(.L_33 - .L_32)
.L_32:
        /*00b4*/ 	.word	0x00000000


	//----- nvinfo : EIATTR_CBANK_PARAM_SIZE
	.align		4
.L_33:
        /*00b8*/ 	.byte	0x03, 0x19
        /*00ba*/ 	.short	0x0040


	//----- nvinfo : EIATTR_PARAM_CBANK
	.align		4
        /*00bc*/ 	.byte	0x04, 0x0a
        /*00be*/ 	.short	(.L_35 - .L_34)
	.align		4
.L_34:
        /*00c0*/ 	.word	index@(.nv.constant0._Z10mandelbrotPhddddidd)
        /*00c4*/ 	.short	0x0380
        /*00c6*/ 	.short	0x0040


	//----- nvinfo : EIATTR_SW_WAR
	.align		4
.L_35:
        /*00c8*/ 	.byte	0x04, 0x36
        /*00ca*/ 	.short	(.L_37 - .L_36)
.L_36:
        /*00cc*/ 	.word	0x00000008
.L_37:


//--------------------- .nv.callgraph             --------------------------
	.section	.nv.callgraph,"",@"SHT_CUDA_CALLGRAPH"
	.align	4
	.sectionentsize	8
	.align		4
        /*0000*/ 	.word	0x00000000
	.align		4
        /*0004*/ 	.word	0xffffffff
	.align		4
        /*0008*/ 	.word	0x00000000
	.align		4
        /*000c*/ 	.word	0xfffffffe
	.align		4
        /*0010*/ 	.word	0x00000000
	.align		4
        /*0014*/ 	.word	0xfffffffd
	.align		4
        /*0018*/ 	.word	0x00000000
	.align		4
        /*001c*/ 	.word	0xfffffffc


//--------------------- .text._Z10mandelbrotPhddddidd --------------------------
	.section	.text._Z10mandelbrotPhddddidd,"ax",@progbits
	.align	128
        .global         _Z10mandelbrotPhddddidd
        .type           _Z10mandelbrotPhddddidd,@function
        .size           _Z10mandelbrotPhddddidd,(.L_x_33 - _Z10mandelbrotPhddddidd)
        .other          _Z10mandelbrotPhddddidd,@"STO_CUDA_ENTRY STV_DEFAULT"
_Z10mandelbrotPhddddidd:
.text._Z10mandelbrotPhddddidd:
[----:B------:R-:W-:Y:S01]  /*0000*/  LDC R1, c[0x0][0x37c] ;  /* 0x0000df00ff017b82 */ /* 0x000fe20000000800 */
[----:B------:R-:W0:Y:S07]  /*0010*/  LDCU UR6, c[0x0][0x3b4] ;  /* 0x00007680ff0677ac */ /* 0x000e2e0008000800 */
[----:B------:R-:W1:Y:S01]  /*0020*/  LDC.64 R10, c[0x0][0x3b0] ;  /* 0x0000ec00ff0a7b82 */ /* 0x000e620000000a00 */
[----:B------:R-:W-:Y:S01]  /*0030*/  IMAD.MOV.U32 R2, RZ, RZ, 0x1 ;  /* 0x00000001ff027424 */ /* 0x000fe200078e00ff */
[----:B------:R-:W2:Y:S01]  /*0040*/  S2R R0, SR_TID.X ;  /* 0x0000000000007919 */ /* 0x000ea20000002100 */
[----:B------:R-:W3:Y:S01]  /*0050*/  LDCU.64 UR4, c[0x0][0x390] ;  /* 0x00007200ff0477ac */ /* 0x000ee20008000a00 */
[----:B------:R-:W4:Y:S04]  /*0060*/  S2R R12, SR_TID.Y ;  /* 0x00000000000c7919 */ /* 0x000f280000002200 */
[----:B------:R-:W3:Y:S01]  /*0070*/  LDC.64 R8, c[0x0][0x388] ;  /* 0x0000e200ff087b82 */ /* 0x000ee20000000a00 */
[----:B0-----:R-:W1:Y:S02]  /*0080*/  MUFU.RCP64H R3, UR6 ;  /* 0x0000000600037d08 */ /* 0x001e640008001800 */
[----:B-1----:R-:W-:-:S08]  /*0090*/  DFMA R4, R2, -R10, 1 ;  /* 0x3ff000000204742b */ /* 0x002fd0000000080a */
[----:B------:R-:W-:-:S08]  /*00a0*/  DFMA R4, R4, R4, R4 ;  /* 0x000000040404722b */ /* 0x000fd00000000004 */
[----:B------:R-:W-:Y:S02]  /*00b0*/  DFMA R2, R2, R4, R2 ;  /* 0x000000040202722b */ /* 0x000fe40000000002 */
[----:B---3--:R-:W-:Y:S01]  /*00c0*/  DADD R4, -R8, UR4 ;  /* 0x0000000408047e29 */ /* 0x008fe20008000100 */
[----:B------:R-:W2:Y:S05]  /*00d0*/  S2UR UR4, SR_CTAID.X ;  /* 0x00000000000479c3 */ /* 0x000eaa0000002500 */
[----:B------:R-:W-:-:S03]  /*00e0*/  DFMA R6, R2, -R10, 1 ;  /* 0x3ff000000206742b */ /* 0x000fc6000000080a */
[----:B------:R-:W4:Y:S01]  /*00f0*/  S2UR UR5, SR_CTAID.Y ;  /* 0x00000000000579c3 */ /* 0x000f220000002600 */
[----:B------:R-:W-:-:S04]  /*0100*/  FSETP.GEU.AND P1, PT, |R5|, 6.5827683646048100446e-37, PT ;  /* 0x036000000500780b */ /* 0x000fc80003f2e200 */
[----:B------:R-:W-:-:S08]  /*0110*/  DFMA R2, R2, R6, R2 ;  /* 0x000000060202722b */ /* 0x000fd00000000002 */
[----:B------:R-:W-:-:S08]  /*0120*/  DMUL R6, R4, R2 ;  /* 0x0000000204067228 */ /* 0x000fd00000000000 */
[----:B------:R-:W-:Y:S01]  /*0130*/  DFMA R8, R6, -R10, R4 ;  /* 0x8000000a0608722b */ /* 0x000fe20000000004 */
[----:B------:R-:W2:Y:S07]  /*0140*/  LDC R11, c[0x0][0x360] ;  /* 0x0000d800ff0b7b82 */ /* 0x000eae0000000800 */
[----:B------:R-:W-:Y:S01]  /*0150*/  DFMA R2, R2, R8, R6 ;  /* 0x000000080202722b */ /* 0x000fe20000000006 */
[----:B------:R-:W4:Y:S09]  /*0160*/  LDC R13, c[0x0][0x364] ;  /* 0x0000d900ff0d7b82 */ /* 0x000f320000000800 */
[----:B------:R-:W-:-:S05]  /*0170*/  FFMA R6, RZ, UR6, R3 ;  /* 0x00000006ff067c23 */ /* 0x000fca0008000003 */
[----:B------:R-:W-:Y:S01]  /*0180*/  FSETP.GT.AND P0, PT, |R6|, 1.469367938527859385e-39, PT ;  /* 0x001000000600780b */ /* 0x000fe20003f04200 */
[----:B--2---:R-:W-:Y:S02]  /*0190*/  IMAD R7, R11, UR4, R0 ;  /* 0x000000040b077c24 */ /* 0x004fe4000f8e0200 */
[----:B----4-:R-:W-:-:S10]  /*01a0*/  IMAD R6, R13, UR5, R12 ;  /* 0x000000050d067c24 */ /* 0x010fd4000f8e020c */
[----:B------:R-:W-:Y:S05]  /*01b0*/  @P0 BRA P1, `(.L_x_0) ;  /* 0x0000000000200947 */ /* 0x000fea0000800000 */
[----:B------:R-:W0:Y:S01]  /*01c0*/  LDC R13, c[0x0][0x3b0] ;  /* 0x0000ec00ff0d7b82 */ /* 0x000e220000000800 */
[----:B------:R-:W-:Y:S01]  /*01d0*/  IMAD.MOV.U32 R9, RZ, RZ, R4 ;  /* 0x000000ffff097224 */ /* 0x000fe200078e0004 */
[----:B------:R-:W-:Y:S01]  /*01e0*/  MOV R0, 0x220 ;  /* 0x0000022000007802 */ /* 0x000fe20000000f00 */
[----:B------:R-:W-:-:S05]  /*01f0*/  IMAD.MOV.U32 R12, RZ, RZ, R5 ;  /* 0x000000ffff0c7224 */ /* 0x000fca00078e0005 */
[----:B------:R-:W1:Y:S02]  /*0200*/  LDC R16, c[0x0][0x3b4] ;  /* 0x0000ed00ff107b82 */ /* 0x000e640000000800 */
[----:B01----:R-:W-:Y:S05]  /*0210*/  CALL.REL.NOINC `($__internal_0_$__cuda_sm20_div_rn_f64_full) ;  /* 0x0000000800207944 */ /* 0x003fea0003c00000 */
[----:B------:R-:W-:Y:S02]  /*0220*/  IMAD.MOV.U32 R2, RZ, RZ, R4 ;  /* 0x000000ffff027224 */ /* 0x000fe400078e0004 */
[----:B------:R-:W-:-:S07]  /*0230*/  IMAD.MOV.U32 R3, RZ, RZ, R5 ;  /* 0x000000ffff037224 */ /* 0x000fce00078e0005 */
.L_x_0:
[----:B------:R-:W0:Y:S01]  /*0240*/  LDCU UR6, c[0x0][0x3bc] ;  /* 0x00007780ff0677ac */ /* 0x000e220008000800 */
[----:B------:R-:W1:Y:S01]  /*0250*/  LDC.64 R12, c[0x0][0x3b8] ;  /* 0x0000ee00ff0c7b82 */ /* 0x000e620000000a00 */
[----:B------:R-:W-:Y:S01]  /*0260*/  IMAD.MOV.U32 R4, RZ, RZ, 0x1 ;  /* 0x00000001ff047424 */ /* 0x000fe200078e00ff */
[----:B------:R-:W2:Y:S06]  /*0270*/  LDCU.64 UR4, c[0x0][0x3a0] ;  /* 0x00007400ff0477ac */ /* 0x000eac0008000a00 */
[----:B------:R-:W2:Y:S01]  /*0280*/  LDC.64 R10, c[0x0][0x398] ;  /* 0x0000e600ff0a7b82 */ /* 0x000ea20000000a00 */
[----:B0-----:R-:W1:Y:S01]  /*0290*/  MUFU.RCP64H R5, UR6 ;  /* 0x0000000600057d08 */ /* 0x001e620008001800 */
[----:B--2---:R-:W-:-:S02]  /*02a0*/  DADD R10, -R10, UR4 ;  /* 0x000000040a0a7e29 */ /* 0x004fc40008000100 */
[----:B-1----:R-:W-:-:S08]  /*02b0*/  DFMA R8, R4, -R12, 1 ;  /* 0x3ff000000408742b */ /* 0x002fd0000000080c */
[----:B------:R-:W-:Y:S01]  /*02c0*/  DFMA R8, R8, R8, R8 ;  /* 0x000000080808722b */ /* 0x000fe20000000008 */
[----:B------:R-:W-:-:S07]  /*02d0*/  FSETP.GEU.AND P1, PT, |R11|, 6.5827683646048100446e-37, PT ;  /* 0x036000000b00780b */ /* 0x000fce0003f2e200 */
[----:B------:R-:W-:-:S08]  /*02e0*/  DFMA R8, R4, R8, R4 ;  /* 0x000000080408722b */ /* 0x000fd00000000004 */
[----:B------:R-:W-:-:S08]  /*02f0*/  DFMA R4, R8, -R12, 1 ;  /* 0x3ff000000804742b */ /* 0x000fd0000000080c */
[----:B------:R-:W-:-:S08]  /*0300*/  DFMA R4, R8, R4, R8 ;  /* 0x000000040804722b */ /* 0x000fd00000000008 */
[----:B------:R-:W-:-:S08]  /*0310*/  DMUL R8, R10, R4 ;  /* 0x000000040a087228 */ /* 0x000fd00000000000 */
[----:B------:R-:W-:-:S08]  /*0320*/  DFMA R12, R8, -R12, R10 ;  /* 0x8000000c080c722b */ /* 0x000fd0000000000a */
[----:B------:R-:W-:Y:S01]  /*0330*/  DFMA R4, R4, R12, R8 ;  /* 0x0000000c0404722b */ /* 0x000fe20000000008 */
[----:B------:R0:W1:Y:S09]  /*0340*/  F2I.F64.TRUNC R8, R2 ;  /* 0x0000000200087311 */ /* 0x000072000030d100 */
[----:B------:R-:W-:-:S05]  /*0350*/  FFMA R0, RZ, UR6, R5 ;  /* 0x00000006ff007c23 */ /* 0x000fca0008000005 */
[----:B------:R-:W-:-:S13]  /*0360*/  FSETP.GT.AND P0, PT, |R0|, 1.469367938527859385e-39, PT ;  /* 0x001000000000780b */ /* 0x000fda0003f04200 */
[----:B01----:R-:W-:Y:S05]  /*0370*/  @P0 BRA P1, `(.L_x_1) ;  /* 0x0000000000180947 */ /* 0x003fea0000800000 */
[----:B------:R-:W0:Y:S01]  /*0380*/  LDC R13, c[0x0][0x3b8] ;  /* 0x0000ee00ff0d7b82 */ /* 0x000e220000000800 */
[----:B------:R-:W-:Y:S01]  /*0390*/  IMAD.MOV.U32 R9, RZ, RZ, R10 ;  /* 0x000000ffff097224 */ /* 0x000fe200078e000a */
[----:B------:R-:W-:Y:S01]  /*03a0*/  MOV R0, 0x3e0 ;  /* 0x000003e000007802 */ /* 0x000fe20000000f00 */
[----:B------:R-:W-:-:S05]  /*03b0*/  IMAD.MOV.U32 R12, RZ, RZ, R11 ;  /* 0x000000ffff0c7224 */ /* 0x000fca00078e000b */
[----:B------:R-:W1:Y:S02]  /*03c0*/  LDC R16, c[0x0][0x3bc] ;  /* 0x0000ef00ff107b82 */ /* 0x000e640000000800 */
[----:B01----:R-:W-:Y:S05]  /*03d0*/  CALL.REL.NOINC `($__internal_0_$__cuda_sm20_div_rn_f64_full) ;  /* 0x0000000400b07944 */ /* 0x003fea0003c00000 */
.L_x_1:
[----:B------:R-:W0:Y:S02]  /*03e0*/  F2I.F64.TRUNC R5, R4 ;  /* 0x0000000400057311 */ /* 0x000e24000030d100 */
[----:B0-----:R-:W-:-:S04]  /*03f0*/  ISETP.GE.AND P0, PT, R6, R5, PT ;  /* 0x000000050600720c */ /* 0x001fc80003f06270 */
[----:B------:R-:W-:-:S13]  /*0400*/  ISETP.GE.OR P0, PT, R7, R8, P0 ;  /* 0x000000080700720c */ /* 0x000fda0000706670 */
[----:B------:R-:W-:Y:S05]  /*0410*/  @P0 EXIT ;  /* 0x000000000000094d */ /* 0x000fea0003800000 */
[----:B------:R-:W0:Y:S01]  /*0420*/  LDC R0, c[0x0][0x3a8] ;  /* 0x0000ea00ff007b82 */ /* 0x000e220000000800 */
[----:B------:R-:W1:Y:S01]  /*0430*/  LDCU.128 UR4, c[0x0][0x3b0] ;  /* 0x00007600ff0477ac */ /* 0x000e620008000c00 */
[----:B------:R-:W1:Y:S06]  /*0440*/  I2F.F64 R2, R7 ;  /* 0x0000000700027312 */ /* 0x000e6c0000201c00 */
[----:B------:R-:W1:Y:S02]  /*0450*/  LDC.64 R10, c[0x0][0x388] ;  /* 0x0000e200ff0a7b82 */ /* 0x000e640000000a00 */
[----:B------:R-:W2:Y:S06]  /*0460*/  I2F.F64.U32 R4, R6 ;  /* 0x0000000600047312 */ /* 0x000eac0000201800 */
[----:B------:R-:W2:Y:S01]  /*0470*/  LDC.64 R12, c[0x0][0x398] ;  /* 0x0000e600ff0c7b82 */ /* 0x000ea20000000a00 */
[----:B0-----:R-:W-:Y:S01]  /*0480*/  ISETP.GE.AND P0, PT, R0, 0x2, PT ;  /* 0x000000020000780c */ /* 0x001fe20003f06270 */
[----:B-1----:R-:W-:-:S02]  /*0490*/  DFMA R2, R2, UR4, R10 ;  /* 0x0000000402027c2b */ /* 0x002fc4000800000a */
[----:B--2---:R-:W-:-:S10]  /*04a0*/  DFMA R4, R4, UR6, R12 ;  /* 0x0000000604047c2b */ /* 0x004fd4000800000c */
[----:B------:R-:W-:Y:S05]  /*04b0*/  @!P0 EXIT ;  /* 0x000000000000894d */ /* 0x000fea0003800000 */
[----:B------:R-:W-:Y:S01]  /*04c0*/  BSSY.RECONVERGENT B0, `(.L_x_2) ;  /* 0x0000014000007945 */ /* 0x000fe20003800200 */
[----:B------:R-:W-:Y:S01]  /*04d0*/  IMAD.MOV.U32 R0, RZ, RZ, 0x1 ;  /* 0x00000001ff007424 */ /* 0x000fe200078e00ff */
[----:B------:R-:W-:Y:S02]  /*04e0*/  CS2R R10, SRZ ;  /* 0x00000000000a7805 */ /* 0x000fe4000001ff00 */
[----:B------:R-:W-:Y:S01]  /*04f0*/  CS2R R12, SRZ ;  /* 0x00000000000c7805 */ /* 0x000fe2000001ff00 */
[----:B------:R-:W0:Y:S06]  /*0500*/  LDCU UR4, c[0x0][0x3a8] ;  /* 0x00007500ff0477ac */ /* 0x000e2c0008000800 */
.L_x_4:
[-C--:B------:R-:W-:Y:S02]  /*0510*/  DMUL R14, R10, R10.reuse ;  /* 0x0000000a0a0e7228 */ /* 0x080fe40000000000 */
[----:B------:R-:W-:-:S06]  /*0520*/  DMUL R10, R12, R10 ;  /* 0x0000000a0c0a7228 */ /* 0x000fcc0000000000 */
[----:B------:R-:W-:Y:S02]  /*0530*/  DFMA R14, R12, R12, -R14 ;  /* 0x0000000c0c0e722b */ /* 0x000fe4000000080e */
[----:B------:R-:W-:-:S06]  /*0540*/  DFMA R10, R10, 2, R4 ;  /* 0x400000000a0a782b */ /* 0x000fcc0000000004 */
[----:B------:R-:W-:Y:S02]  /*0550*/  DADD R14, R2, R14 ;  /* 0x00000000020e7229 */ /* 0x000fe4000000000e */
[----:B------:R-:W-:-:S08]  /*0560*/  DMUL R12, R10, R10 ;  /* 0x0000000a0a0c7228 */ /* 0x000fd00000000000 */
[----:B------:R-:W-:-:S08]  /*0570*/  DFMA R12, R14, R14, R12 ;  /* 0x0000000e0e0c722b */ /* 0x000fd0000000000c */
[----:B------:R-:W-:-:S14]  /*0580*/  DSETP.GT.AND P0, PT, R12, 4, PT ;  /* 0x401000000c00742a */ /* 0x000fdc0003f04000 */
[----:B------:R-:W-:Y:S05]  /*0590*/  @P0 BRA `(.L_x_3) ;  /* 0x0000000000180947 */ /* 0x000fea0003800000 */
[----:B------:R-:W-:Y:S02]  /*05a0*/  VIADD R0, R0, 0x1 ;  /* 0x0000000100007836 */ /* 0x000fe40000000000 */
[----:B------:R-:W-:Y:S02]  /*05b0*/  IMAD.MOV.U32 R12, RZ, RZ, R14 ;  /* 0x000000ffff0c7224 */ /* 0x000fe400078e000e */
[----:B------:R-:W-:Y:S01]  /*05c0*/  IMAD.MOV.U32 R13, RZ, RZ, R15 ;  /* 0x000000ffff0d7224 */ /* 0x000fe200078e000f */
[----:B0-----:R-:W-:-:S13]  /*05d0*/  ISETP.NE.AND P0, PT, R0, UR4, PT ;  /* 0x0000000400007c0c */ /* 0x001fda000bf05270 */
[----:B------:R-:W-:Y:S05]  /*05e0*/  @P0 BRA `(.L_x_4) ;  /* 0xfffffffc00c80947 */ /* 0x000fea000383ffff */
[----:B------:R-:W-:Y:S05]  /*05f0*/  EXIT ;  /* 0x000000000000794d */ /* 0x000fea0003800000 */
.L_x_3:
[----:B0-----:R-:W-:Y:S05]  /*0600*/  BSYNC.RECONVERGENT B0 ;  /* 0x0000000000007941 */ /* 0x001fea0003800200 */
.L_x_2:
[----:B------:R-:W-:Y:S01]  /*0610*/  I2FP.F32.U32 R3, R0 ;  /* 0x0000000000037245 */ /* 0x000fe20000201000 */
[----:B------:R-:W-:Y:S03]  /*0620*/  BSSY.RECONVERGENT B0, `(.L_x_5) ;  /* 0x000000e000007945 */ /* 0x000fe60003800200 */
[----:B------:R0:W1:Y:S01]  /*0630*/  MUFU.RSQ R2, R3 ;  /* 0x0000000300027308 */ /* 0x0000620000001400 */
[----:B------:R-:W-:-:S05]  /*0640*/  VIADD R0, R3, 0xf3000000 ;  /* 0xf300000003007836 */ /* 0x000fca0000000000 */
[----:B------:R-:W-:-:S13]  /*0650*/  ISETP.GT.U32.AND P0, PT, R0, 0x727fffff, PT ;  /* 0x727fffff0000780c */ /* 0x000fda0003f04070 */
[----:B01----:R-:W-:Y:S05]  /*0660*/  @!P0 BRA `(.L_x_6) ;  /* 0x0000000000148947 */ /* 0x003fea0003800000 */
[----:B------:R-:W-:Y:S01]  /*0670*/  IMAD.MOV.U32 R2, RZ, RZ, R3 ;  /* 0x000000ffff027224 */ /* 0x000fe200078e0003 */
[----:B------:R-:W-:-:S07]  /*0680*/  MOV R12, 0x6a0 ;  /* 0x000006a0000c7802 */ /* 0x000fce0000000f00 */
[----:B------:R-:W-:Y:S05]  /*0690*/  CALL.REL.NOINC `($__internal_1_$__cuda_sm20_sqrt_rn_f32_slowpath) ;  /* 0x0000000800847944 */ /* 0x000fea0003c00000 */
[----:B------:R-:W-:Y:S01]  /*06a0*/  IMAD.MOV.U32 R0, RZ, RZ, R4 ;  /* 0x000000ffff007224 */ /* 0x000fe200078e0004 */
[----:B------:R-:W-:Y:S06]  /*06b0*/  BRA `(.L_x_7) ;  /* 0x0000000000107947 */ /* 0x000fec0003800000 */
.L_x_6:
[----:B------:R-:W-:Y:S01]  /*06c0*/  FMUL.FTZ R0, R3, R2 ;  /* 0x0000000203007220 */ /* 0x000fe20000410000 */
[----:B------:R-:W-:-:S03]  /*06d0*/  FMUL.FTZ R2, R2, 0.5 ;  /* 0x3f00000002027820 */ /* 0x000fc60000410000 */
[----:B------:R-:W-:-:S04]  /*06e0*/  FFMA R3, -R0, R0, R3 ;  /* 0x0000000000037223 */ /* 0x000fc80000000103 */
[----:B------:R-:W-:-:S07]  /*06f0*/  FFMA R0, R3, R2, R0 ;  /* 0x0000000203007223 */ /* 0x000fce0000000000 */
.L_x_7:
[----:B------:R-:W-:Y:S05]  /*0700*/  BSYNC.RECONVERGENT B0 ;  /* 0x0000000000007941 */ /* 0x000fea0003800200 */
.L_x_5:
[----:B------:R-:W0:Y:S01]  /*0710*/  LDCU UR5, c[0x0][0x3a8] ;  /* 0x00007500ff0577ac */ /* 0x000e220008000800 */
[----:B------:R-:W-:Y:S01]  /*0720*/  FMUL R0, R0, 512 ;  /* 0x4400000000007820 */ /* 0x000fe20000400000 */
[----:B0-----:R-:W-:-:S04]  /*0730*/  I2FP.F32.S32 R2, UR5 ;  /* 0x0000000500027c45 */ /* 0x001fc80008201400 */
[----:B------:R0:W1:Y:S01]  /*0740*/  MUFU.RSQ R3, R2 ;  /* 0x0000000200037308 */ /* 0x0000620000001400 */
[----:B------:R-:W-:-:S05]  /*0750*/  VIADD R4, R2, 0xf3000000 ;  /* 0xf300000002047836 */ /* 0x000fca0000000000 */
[----:B------:R-:W-:-:S13]  /*0760*/  ISETP.GT.U32.AND P0, PT, R4, 0x727fffff, PT ;  /* 0x727fffff0400780c */ /* 0x000fda0003f04070 */
[----:B01----:R-:W-:Y:S05]  /*0770*/  @!P0 BRA `(.L_x_8) ;  /* 0x0000000000188947 */ /* 0x003fea0003800000 */
[----:B------:R-:W-:Y:S01]  /*0780*/  BSSY.RECONVERGENT B0, `(.L_x_9) ;  /* 0x0000003000007945 */ /* 0x000fe20003800200 */
[----:B------:R-:W-:-:S07]  /*0790*/  MOV R12, 0x7b0 ;  /* 0x000007b0000c7802 */ /* 0x000fce0000000f00 */
[----:B------:R-:W-:Y:S05]  /*07a0*/  CALL.REL.NOINC `($__internal_1_$__cuda_sm20_sqrt_rn_f32_slowpath) ;  /* 0x0000000800407944 */ /* 0x000fea0003c00000 */
[----:B------:R-:W-:Y:S05]  /*07b0*/  BSYNC.RECONVERGENT B0 ;  /* 0x0000000000007941 */ /* 0x000fea0003800200 */
.L_x_9:
[----:B------:R-:W-:Y:S01]  /*07c0*/  IMAD.MOV.U32 R3, RZ, RZ, R4 ;  /* 0x000000ffff037224 */ /* 0x000fe200078e0004 */
[----:B------:R-:W-:Y:S06]  /*07d0*/  BRA `(.L_x_10) ;  /* 0x0000000000107947 */ /* 0x000fec0003800000 */
.L_x_8:
[----:B------:R-:W-:Y:S01]  /*07e0*/  FMUL.FTZ R5, R2, R3 ;  /* 0x0000000302057220 */ /* 0x000fe20000410000 */
[----:B------:R-:W-:-:S03]  /*07f0*/  FMUL.FTZ R3, R3, 0.5 ;  /* 0x3f00000003037820 */ /* 0x000fc60000410000 */
[----:B------:R-:W-:-:S04]  /*0800*/  FFMA R2, -R5, R5, R2 ;  /* 0x0000000505027223 */ /* 0x000fc80000000102 */
[----:B------:R-:W-:-:S07]  /*0810*/  FFMA R3, R2, R3, R5 ;  /* 0x0000000302037223 */ /* 0x000fce0000000005 */
.L_x_10:
[----:B------:R-:W0:Y:S01]  /*0820*/  MUFU.RCP R2, R3 ;  /* 0x0000000300027308 */ /* 0x000e220000001000 */
[----:B------:R-:W-:Y:S07]  /*0830*/  BSSY.RECONVERGENT B0, `(.L_x_11) ;  /* 0x000000b000007945 */ /* 0x000fee0003800200 */
[----:B------:R-:W1:Y:S01]  /*0840*/  FCHK P0, R0, R3 ;  /* 0x0000000300007302 */ /* 0x000e620000000000 */
[----:B0-----:R-:W-:-:S04]  /*0850*/  FFMA R5, R2, -R3, 1 ;  /* 0x3f80000002057423 */ /* 0x001fc80000000803 */
[----:B------:R-:W-:-:S04]  /*0860*/  FFMA R5, R2, R5, R2 ;  /* 0x0000000502057223 */ /* 0x000fc80000000002 */
[----:B------:R-:W-:-:S04]  /*0870*/  FFMA R2, R0, R5, RZ ;  /* 0x0000000500027223 */ /* 0x000fc800000000ff */
[----:B------:R-:W-:-:S04]  /*0880*/  FFMA R4, R2, -R3, R0 ;  /* 0x8000000302047223 */ /* 0x000fc80000000000 */
[----:B------:R-:W-:Y:S01]  /*0890*/  FFMA R9, R5, R4, R2 ;  /* 0x0000000405097223 */ /* 0x000fe20000000002 */
[----:B-1----:R-:W-:Y:S06]  /*08a0*/  @!P0 BRA `(.L_x_12) ;  /* 0x00000000000c8947 */ /* 0x002fec0003800000 */
[----:B------:R-:W-:-:S07]  /*08b0*/  MOV R2, 0x8d0 ;  /* 0x000008d000027802 */ /* 0x000fce0000000f00 */
[----:B------:R-:W-:Y:S05]  /*08c0*/  CALL.REL.NOINC `($__internal_2_$__cuda_sm3x_div_rn_noftz_f32_slowpath) ;  /* 0x0000000800547944 */ /* 0x000fea0003c00000 */
[----:B------:R-:W-:-:S07]  /*08d0*/  IMAD.MOV.U32 R9, RZ, RZ, R0 ;  /* 0x000000ffff097224 */ /* 0x000fce00078e0000 */
.L_x_12:
[----:B------:R-:W-:Y:S05]  /*08e0*/  BSYNC.RECONVERGENT B0 ;  /* 0x0000000000007941 */ /* 0x000fea0003800200 */
.L_x_11:
[----:B------:R-:W0:Y:S01]  /*08f0*/  F2I.TRUNC.NTZ R9, R9 ;  /* 0x0000000900097305 */ /* 0x000e22000020f100 */
[----:B------:R-:W1:Y:S01]  /*0900*/  LDC.64 R4, c[0x0][0x358] ;  /* 0x0000d600ff047b82 */ /* 0x000e620000000a00 */
[----:B------:R-:W-:-:S04]  /*0910*/  IMAD R6, R6, R8, R7 ;  /* 0x0000000806067224 */ /* 0x000fc800078e0207 */
[----:B------:R-:W-:Y:S01]  /*0920*/  IMAD R6, R6, 0x3, RZ ;  /* 0x0000000306067824 */ /* 0x000fe200078e02ff */
[----:B0-----:R-:W-:-:S13]  /*0930*/  ISETP.GT.AND P0, PT, R9, 0xff, PT ;  /* 0x000000ff0900780c */ /* 0x001fda0003f04270 */
[----:B------:R-:W0:Y:S01]  /*0940*/  @!P0 LDC.64 R2, c[0x0][0x380] ;  /* 0x0000e000ff028b82 */ /* 0x000e220000000a00 */
[C---:B-1----:R-:W-:Y:S02]  /*0950*/  @!P0 R2UR UR6, R4.reuse ;  /* 0x00000000040682ca */ /* 0x042fe400000e0000 */
[C---:B------:R-:W-:Y:S02]  /*0960*/  @!P0 R2UR UR7, R5.reuse ;  /* 0x00000000050782ca */ /* 0x040fe400000e0000 */
[----:B------:R-:W-:Y:S02]  /*0970*/  @!P0 R2UR UR8, R4 ;  /* 0x00000000040882ca */ /* 0x000fe400000e0000 */
[----:B------:R-:W-:Y:S02]  /*0980*/  @!P0 R2UR UR9, R5 ;  /* 0x00000000050982ca */ /* 0x000fe400000e0000 */
[----:B------:R-:W-:Y:S02]  /*0990*/  @!P0 LOP3.LUT R7, RZ, R9, RZ, 0x33, !PT ;  /* 0x00000009ff078212 */ /* 0x000fe400078e33ff */
[----:B0-----:R-:W-:-:S04]  /*09a0*/  @!P0 IADD3 R2, P1, PT, R6, R2, RZ ;  /* 0x0000000206028210 */ /* 0x001fc80007f3e0ff */
[----:B------:R-:W-:-:S05]  /*09b0*/  @!P0 LEA.HI.X.SX32 R3, R6, R3, 0x1, P1 ;  /* 0x0000000306038211 */ /* 0x000fca00008f0eff */
[----:B------:R0:W-:Y:S04]  /*09c0*/  @!P0 STG.E.U8 desc[UR6][R2.64+0x2], R7 ;  /* 0x0000020702008986 */ /* 0x0001e8000c101106 */
[----:B------:R0:W-:Y:S01]  /*09d0*/  @!P0 STG.E.U8 desc[UR8][R2.64], R9 ;  /* 0x0000000902008986 */ /* 0x0001e2000c101108 */
[----:B------:R-:W-:Y:S05]  /*09e0*/  @!P0 EXIT ;  /* 0x000000000000894d */ /* 0x000fea0003800000 */
[----:B------:R-:W0:Y:S01]  /*09f0*/  LDCU.64 UR6, c[0x0][0x380] ;  /* 0x00007000ff0677ac */ /* 0x000e220008000a00 */
[C---:B------:R-:W-:Y:S02]  /*0a00*/  R2UR UR8, R4.reuse ;  /* 0x00000000040872ca */ /* 0x040fe400000e0000 */
[C---:B------:R-:W-:Y:S02]  /*0a10*/  R2UR UR9, R5.reuse ;  /* 0x00000000050972ca */ /* 0x040fe400000e0000 */
[----:B------:R-:W-:Y:S02]  /*0a20*/  R2UR UR10, R4 ;  /* 0x00000000040a72ca */ /* 0x000fe400000e0000 */
[----:B------:R-:W-:Y:S02]  /*0a30*/  R2UR UR11, R5 ;  /* 0x00000000050b72ca */ /* 0x000fe400000e0000 */
[----:B------:R-:W-:Y:S02]  /*0a40*/  LOP3.LUT R5, RZ, R9, RZ, 0x33, !PT ;  /* 0x00000009ff057212 */ /* 0x000fe400078e33ff */
[----:B0-----:R-:W-:-:S04]  /*0a50*/  IADD3 R2, P0, PT, R6, UR6, RZ ;  /* 0x0000000606027c10 */ /* 0x001fc8000ff1e0ff */
[----:B------:R-:W-:-:S05]  /*0a60*/  LEA.HI.X.SX32 R3, R6, UR7, 0x1, P0 ;  /* 0x0000000706037c11 */ /* 0x000fca00080f0eff */
[----:B------:R-:W-:Y:S04]  /*0a70*/  STG.E.U8 desc[UR8][R2.64], R5 ;  /* 0x0000000502007986 */ /* 0x000fe8000c101108 */
[----:B------:R-:W-:Y:S01]  /*0a80*/  STG.E.U8 desc[UR10][R2.64+0x1], R9 ;  /* 0x0000010902007986 */ /* 0x000fe2000c10110a */
[----:B------:R-:W-:Y:S05]  /*0a90*/  EXIT ;  /* 0x000000000000794d */ /* 0x000fea0003800000 */
        .weak           $__internal_0_$__cuda_sm20_div_rn_f64_full
        .type           $__internal_0_$__cuda_sm20_div_rn_f64_full,@function
        .size           $__internal_0_$__cuda_sm20_div_rn_f64_full,($__internal_1_$__cuda_sm20_sqrt_rn_f32_slowpath - $__internal_0_$__cuda_sm20_div_rn_f64_full)
$__internal_0_$__cuda_sm20_div_rn_f64_full:
[C---:B------:R-:W-:Y:S01]  /*0aa0*/  FSETP.GEU.AND P0, PT, |R16|.reuse, 1.469367938527859385e-39, PT ;  /* 0x001000001000780b */ /* 0x040fe20003f0e200 */
[--C-:B------:R-:W-:Y:S01]  /*0ab0*/  IMAD.MOV.U32 R4, RZ, RZ, R13.reuse ;  /* 0x000000ffff047224 */ /* 0x100fe200078e000d */
[C---:B------:R-:W-:Y:S01]  /*0ac0*/  LOP3.LUT R2, R16.reuse, 0x800fffff, RZ, 0xc0, !PT ;  /* 0x800fffff10027812 */ /* 0x040fe200078ec0ff */
[----:B------:R-:W-:Y:S01]  /*0ad0*/  IMAD.MOV.U32 R5, RZ, RZ, R16 ;  /* 0x000000ffff057224 */ /* 0x000fe200078e0010 */
[----:B------:R-:W-:Y:S01]  /*0ae0*/  LOP3.LUT R17, R16, 0x7ff00000, RZ, 0xc0, !PT ;  /* 0x7ff0000010117812 */ /* 0x000fe200078ec0ff */
[----:B------:R-:W-:Y:S01]  /*0af0*/  IMAD.MOV.U32 R14, RZ, RZ, 0x1 ;  /* 0x00000001ff0e7424 */ /* 0x000fe200078e00ff */
[----:B------:R-:W-:Y:S01]  /*0b00*/  LOP3.LUT R3, R2, 0x3ff00000, RZ, 0xfc, !PT ;  /* 0x3ff0000002037812 */ /* 0x000fe200078efcff */
[----:B------:R-:W-:-:S06]  /*0b10*/  IMAD.MOV.U32 R2, RZ, RZ, R13 ;  /* 0x000000ffff027224 */ /* 0x000fcc00078e000d */
[----:B------:R-:W-:-:S06]  /*0b20*/  @!P0 DMUL R2, R4, 8.98846567431157953865e+307 ;  /* 0x7fe0000004028828 */ /* 0x000fcc0000000000 */
[----:B------:R-:W0:Y:S02]  /*0b30*/  MUFU.RCP64H R15, R3 ;  /* 0x00000003000f7308 */ /* 0x000e240000001800 */
[----:B0-----:R-:W-:-:S08]  /*0b40*/  DFMA R10, R14, -R2, 1 ;  /* 0x3ff000000e0a742b */ /* 0x001fd00000000802 */
[----:B------:R-:W-:-:S08]  /*0b50*/  DFMA R10, R10, R10, R10 ;  /* 0x0000000a0a0a722b */ /* 0x000fd0000000000a */
[----:B------:R-:W-:Y:S01]  /*0b60*/  DFMA R14, R14, R10, R14 ;  /* 0x0000000a0e0e722b */ /* 0x000fe2000000000e */
[----:B------:R-:W-:Y:S02]  /*0b70*/  IMAD.MOV.U32 R11, RZ, RZ, R12 ;  /* 0x000000ffff0b7224 */ /* 0x000fe400078e000c */
[----:B------:R-:W-:Y:S02]  /*0b80*/  IMAD.MOV.U32 R10, RZ, RZ, R9 ;  /* 0x000000ffff0a7224 */ /* 0x000fe400078e0009 */
[----:B------:R-:W-:Y:S01]  /*0b90*/  IMAD.MOV.U32 R9, RZ, RZ, 0x1ca00000 ;  /* 0x1ca00000ff097424 */ /* 0x000fe200078e00ff */
[----:B------:R-:W-:Y:S02]  /*0ba0*/  LOP3.LUT R16, R11, 0x7ff00000, RZ, 0xc0, !PT ;  /* 0x7ff000000b107812 */ /* 0x000fe400078ec0ff */
[----:B------:R-:W-:Y:S01]  /*0bb0*/  DFMA R18, R14, -R2, 1 ;  /* 0x3ff000000e12742b */ /* 0x000fe20000000802 */
[----:B------:R-:W-:Y:S01]  /*0bc0*/  IMAD.MOV.U32 R12, RZ, RZ, R10 ;  /* 0x000000ffff0c7224 */ /* 0x000fe200078e000a */
[----:B------:R-:W-:Y:S01]  /*0bd0*/  ISETP.GE.U32.AND P1, PT, R16, R17, PT ;  /* 0x000000111000720c */ /* 0x000fe20003f26070 */
[----:B------:R-:W-:-:S03]  /*0be0*/  IMAD.MOV.U32 R23, RZ, RZ, R16 ;  /* 0x000000ffff177224 */ /* 0x000fc600078e0010 */
[----:B------:R-:W-:Y:S02]  /*0bf0*/  SEL R13, R9, 0x63400000, !P1 ;  /* 0x63400000090d7807 */ /* 0x000fe40004800000 */
[----:B------:R-:W-:Y:S01]  /*0c00*/  DFMA R14, R14, R18, R14 ;  /* 0x000000120e0e722b */ /* 0x000fe2000000000e */
[----:B------:R-:W-:Y:S02]  /*0c10*/  FSETP.GEU.AND P1, PT, |R11|, 1.469367938527859385e-39, PT ;  /* 0x001000000b00780b */ /* 0x000fe40003f2e200 */
[----:B------:R-:W-:-:S11]  /*0c20*/  LOP3.LUT R13, R13, 0x800fffff, R11, 0xf8, !PT ;  /* 0x800fffff0d0d7812 */ /* 0x000fd600078ef80b */
[----:B------:R-:W-:Y:S05]  /*0c30*/  @P1 BRA `(.L_x_13) ;  /* 0x0000000000201947 */ /* 0x000fea0003800000 */
[----:B------:R-:W-:Y:S01]  /*0c40*/  LOP3.LUT R19, R5, 0x7ff00000, RZ, 0xc0, !PT ;  /* 0x7ff0000005137812 */ /* 0x000fe200078ec0ff */
[----:B------:R-:W-:-:S03]  /*0c50*/  IMAD.MOV.U32 R18, RZ, RZ, RZ ;  /* 0x000000ffff127224 */ /* 0x000fc600078e00ff */
[----:B------:R-:W-:-:S04]  /*0c60*/  ISETP.GE.U32.AND P1, PT, R16, R19, PT ;  /* 0x000000131000720c */ /* 0x000fc80003f26070 */
[----:B------:R-:W-:-:S04]  /*0c70*/  SEL R19, R9, 0x63400000, !P1 ;  /* 0x6340000009137807 */ /* 0x000fc80004800000 */
[----:B------:R-:W-:-:S04]  /*0c80*/  LOP3.LUT R19, R19, 0x80000000, R11, 0xf8, !PT ;  /* 0x8000000013137812 */ /* 0x000fc800078ef80b */
[----:B------:R-:W-:-:S06]  /*0c90*/  LOP3.LUT R19, R19, 0x100000, RZ, 0xfc, !PT ;  /* 0x0010000013137812 */ /* 0x000fcc00078efcff */
[----:B------:R-:W-:-:S10]  /*0ca0*/  DFMA R12, R12, 2, -R18 ;  /* 0x400000000c0c782b */ /* 0x000fd40000000812 */
[----:B------:R-:W-:-:S07]  /*0cb0*/  LOP3.LUT R23, R13, 0x7ff00000, RZ, 0xc0, !PT ;  /* 0x7ff000000d177812 */ /* 0x000fce00078ec0ff */
.L_x_13:
[----:B------:R-:W-:Y:S01]  /*0cc0*/  IMAD.MOV.U32 R22, RZ, RZ, R17 ;  /* 0x000000ffff167224 */ /* 0x000fe200078e0011 */
[----:B------:R-:W-:Y:S01]  /*0cd0*/  @!P0 LOP3.LUT R22, R3, 0x7ff00000, RZ, 0xc0, !PT ;  /* 0x7ff0000003168812 */ /* 0x000fe200078ec0ff */
[----:B------:R-:W-:Y:S01]  /*0ce0*/  VIADD R17, R23, 0xffffffff ;  /* 0xffffffff17117836 */ /* 0x000fe20000000000 */
[----:B------:R-:W-:-:S03]  /*0cf0*/  DMUL R18, R14, R12 ;  /* 0x0000000c0e127228 */ /* 0x000fc60000000000 */
[----:B------:R-:W-:Y:S01]  /*0d00*/  VIADD R24, R22, 0xffffffff ;  /* 0xffffffff16187836 */ /* 0x000fe20000000000 */
[----:B------:R-:W-:-:S04]  /*0d10*/  ISETP.GT.U32.AND P0, PT, R17, 0x7feffffe, PT ;  /* 0x7feffffe1100780c */ /* 0x000fc80003f04070 */
[----:B------:R-:W-:Y:S01]  /*0d20*/  ISETP.GT.U32.OR P0, PT, R24, 0x7feffffe, P0 ;  /* 0x7feffffe1800780c */ /* 0x000fe20000704470 */
[----:B------:R-:W-:-:S08]  /*0d30*/  DFMA R20, R18, -R2, R12 ;  /* 0x800000021214722b */ /* 0x000fd0000000000c */
[----:B------:R-:W-:-:S04]  /*0d40*/  DFMA R14, R14, R20, R18 ;  /* 0x000000140e0e722b */ /* 0x000fc80000000012 */
[----:B------:R-:W-:Y:S07]  /*0d50*/  @P0 BRA `(.L_x_14) ;  /* 0x00000000006c0947 */ /* 0x000fee0003800000 */
[----:B------:R-:W-:-:S04]  /*0d60*/  LOP3.LUT R11, R5, 0x7ff00000, RZ, 0xc0, !PT ;  /* 0x7ff00000050b7812 */ /* 0x000fc800078ec0ff */
[CC--:B------:R-:W-:Y:S02]  /*0d70*/  VIADDMNMX R10, R16.reuse, -R11.reuse, 0xb9600000, !PT ;  /* 0xb9600000100a7446 */ /* 0x0c0fe4000780090b */
[----:B------:R-:W-:Y:S02]  /*0d80*/  ISETP.GE.U32.AND P0, PT, R16, R11, PT ;  /* 0x0000000b1000720c */ /* 0x000fe40003f06070 */
[----:B------:R-:W-:Y:S02]  /*0d90*/  VIMNMX R10, PT, PT, R10, 0x46a00000, PT ;  /* 0x46a000000a0a7848 */ /* 0x000fe40003fe0100 */
[----:B------:R-:W-:-:S05]  /*0da0*/  SEL R9, R9, 0x63400000, !P0 ;  /* 0x6340000009097807 */ /* 0x000fca0004000000 */
[----:B------:R-:W-:Y:S02]  /*0db0*/  IMAD.IADD R9, R10, 0x1, -R9 ;  /* 0x000000010a097824 */ /* 0x000fe400078e0a09 */
[----:B------:R-:W-:Y:S02]  /*0dc0*/  IMAD.MOV.U32 R10, RZ, RZ, RZ ;  /* 0x000000ffff0a7224 */ /* 0x000fe400078e00ff */
[----:B------:R-:W-:-:S06]  /*0dd0*/  VIADD R11, R9, 0x7fe00000 ;  /* 0x7fe00000090b7836 */ /* 0x000fcc0000000000 */
[----:B------:R-:W-:-:S10]  /*0de0*/  DMUL R16, R14, R10 ;  /* 0x0000000a0e107228 */ /* 0x000fd40000000000 */
[----:B------:R-:W-:-:S13]  /*0df0*/  FSETP.GTU.AND P0, PT, |R17|, 1.469367938527859385e-39, PT ;  /* 0x001000001100780b */ /* 0x000fda0003f0c200 */
[----:B------:R-:W-:Y:S05]  /*0e00*/  @P0 BRA `(.L_x_15) ;  /* 0x0000000000940947 */ /* 0x000fea0003800000 */
[----:B------:R-:W-:Y:S01]  /*0e10*/  DFMA R2, R14, -R2, R12 ;  /* 0x800000020e02722b */ /* 0x000fe2000000000c */
[----:B------:R-:W-:-:S09]  /*0e20*/  IMAD.MOV.U32 R10, RZ, RZ, RZ ;  /* 0x000000ffff0a7224 */ /* 0x000fd200078e00ff */
[C---:B------:R-:W-:Y:S02]  /*0e30*/  FSETP.NEU.AND P0, PT, R3.reuse, RZ, PT ;  /* 0x000000ff0300720b */ /* 0x040fe40003f0d000 */
[----:B------:R-:W-:-:S04]  /*0e40*/  LOP3.LUT R5, R3, 0x80000000, R5, 0x48, !PT ;  /* 0x8000000003057812 */ /* 0x000fc800078e4805 */
[----:B------:R-:W-:-:S07]  /*0e50*/  LOP3.LUT R11, R5, R11, RZ, 0xfc, !PT ;  /* 0x0000000b050b7212 */ /* 0x000fce00078efcff */
[----:B------:R-:W-:Y:S05]  /*0e60*/  @!P0 BRA `(.L_x_15) ;  /* 0x00000000007c8947 */ /* 0x000fea0003800000 */
[----:B------:R-:W-:Y:S01]  /*0e70*/  IMAD.MOV R3, RZ, RZ, -R9 ;  /* 0x000000ffff037224 */ /* 0x000fe200078e0a09 */
[----:B------:R-:W-:Y:S01]  /*0e80*/  DMUL.RP R10, R14, R10 ;  /* 0x0000000a0e0a7228 */ /* 0x000fe20000008000 */
[----:B------:R-:W-:-:S06]  /*0e90*/  IMAD.MOV.U32 R2, RZ, RZ, RZ ;  /* 0x000000ffff027224 */ /* 0x000fcc00078e00ff */
[----:B------:R-:W-:-:S03]  /*0ea0*/  DFMA R2, R16, -R2, R14 ;  /* 0x800000021002722b */ /* 0x000fc6000000000e */
[----:B------:R-:W-:-:S03]  /*0eb0*/  LOP3.LUT R5, R11, R5, RZ, 0x3c, !PT ;  /* 0x000000050b057212 */ /* 0x000fc600078e3cff */
[----:B------:R-:W-:-:S04]  /*0ec0*/  IADD3 R2, PT, PT, -R9, -0x43300000, RZ ;  /* 0xbcd0000009027810 */ /* 0x000fc80007ffe1ff */
[----:B------:R-:W-:-:S04]  /*0ed0*/  FSETP.NEU.AND P0, PT, |R3|, R2, PT ;  /* 0x000000020300720b */ /* 0x000fc80003f0d200 */
[----:B------:R-:W-:Y:S02]  /*0ee0*/  FSEL R16, R10, R16, !P0 ;  /* 0x000000100a107208 */ /* 0x000fe40004000000 */
[----:B------:R-:W-:Y:S01]  /*0ef0*/  FSEL R17, R5, R17, !P0 ;  /* 0x0000001105117208 */ /* 0x000fe20004000000 */
[----:B------:R-:W-:Y:S06]  /*0f00*/  BRA `(.L_x_15) ;  /* 0x0000000000547947 */ /* 0x000fec0003800000 */
.L_x_14:
[----:B------:R-:W-:-:S14]  /*0f10*/  DSETP.NAN.AND P0, PT, R10, R10, PT ;  /* 0x0000000a0a00722a */ /* 0x000fdc0003f08000 */
[----:B------:R-:W-:Y:S05]  /*0f20*/  @P0 BRA `(.L_x_16) ;  /* 0x0000000000440947 */ /* 0x000fea0003800000 */
[----:B------:R-:W-:-:S14]  /*0f30*/  DSETP.NAN.AND P0, PT, R4, R4, PT ;  /* 0x000000040400722a */ /* 0x000fdc0003f08000 */
[----:B------:R-:W-:Y:S05]  /*0f40*/  @P0 BRA `(.L_x_17) ;  /* 0x0000000000300947 */ /* 0x000fea0003800000 */
[----:B------:R-:W-:Y:S01]  /*0f50*/  ISETP.NE.AND P0, PT, R23, R22, PT ;  /* 0x000000161700720c */ /* 0x000fe20003f05270 */
[----:B------:R-:W-:Y:S02]  /*0f60*/  IMAD.MOV.U32 R16, RZ, RZ, 0x0 ;  /* 0x00000000ff107424 */ /* 0x000fe400078e00ff */
[----:B------:R-:W-:-:S10]  /*0f70*/  IMAD.MOV.U32 R17, RZ, RZ, -0x80000 ;  /* 0xfff80000ff117424 */ /* 0x000fd400078e00ff */
[----:B------:R-:W-:Y:S05]  /*0f80*/  @!P0 BRA `(.L_x_15) ;  /* 0x0000000000348947 */ /* 0x000fea0003800000 */
[----:B------:R-:W-:Y:S02]  /*0f90*/  ISETP.NE.AND P0, PT, R23, 0x7ff00000, PT ;  /* 0x7ff000001700780c */ /* 0x000fe40003f05270 */
[----:B------:R-:W-:Y:S02]  /*0fa0*/  LOP3.LUT R17, R11, 0x80000000, R5, 0x48, !PT ;  /* 0x800000000b117812 */ /* 0x000fe400078e4805 */
[----:B------:R-:W-:-:S13]  /*0fb0*/  ISETP.EQ.OR P0, PT, R22, RZ, !P0 ;  /* 0x000000ff1600720c */ /* 0x000fda0004702670 */
[----:B------:R-:W-:Y:S01]  /*0fc0*/  @P0 LOP3.LUT R2, R17, 0x7ff00000, RZ, 0xfc, !PT ;  /* 0x7ff0000011020812 */ /* 0x000fe200078efcff */
[----:B------:R-:W-:Y:S02]  /*0fd0*/  @!P0 IMAD.MOV.U32 R16, RZ, RZ, RZ ;  /* 0x000000ffff108224 */ /* 0x000fe400078e00ff */
[----:B------:R-:W-:Y:S02]  /*0fe0*/  @P0 IMAD.MOV.U32 R16, RZ, RZ, RZ ;  /* 0x000000ffff100224 */ /* 0x000fe400078e00ff */
[----:B------:R-:W-:Y:S01]  /*0ff0*/  @P0 IMAD.MOV.U32 R17, RZ, RZ, R2 ;  /* 0x000000ffff110224 */ /* 0x000fe200078e0002 */
[----:B------:R-:W-:Y:S06]  /*1000*/  BRA `(.L_x_15) ;  /* 0x0000000000147947 */ /* 0x000fec0003800000 */
.L_x_17:
[----:B------:R-:W-:Y:S01]  /*1010*/  LOP3.LUT R17, R5, 0x80000, RZ, 0xfc, !PT ;  /* 0x0008000005117812 */ /* 0x000fe200078efcff */
[----:B------:R-:W-:Y:S01]  /*1020*/  IMAD.MOV.U32 R16, RZ, RZ, R4 ;  /* 0x000000ffff107224 */ /* 0x000fe200078e0004 */
[----:B------:R-:W-:Y:S06]  /*1030*/  BRA `(.L_x_15) ;  /* 0x0000000000087947 */ /* 0x000fec0003800000 */
.L_x_16:
[----:B------:R-:W-:Y:S01]  /*1040*/  LOP3.LUT R17, R11, 0x80000, RZ, 0xfc, !PT ;  /* 0x000800000b117812 */ /* 0x000fe200078efcff */
[----:B------:R-:W-:-:S07]  /*1050*/  IMAD.MOV.U32 R16, RZ, RZ, R10 ;  /* 0x000000ffff107224 */ /* 0x000fce00078e000a */
.L_x_15:
[----:B------:R-:W-:Y:S02]  /*1060*/  IMAD.MOV.U32 R2, RZ, RZ, R0 ;  /* 0x000000ffff027224 */ /* 0x000fe400078e0000 */
[----:B------:R-:W-:Y:S02]  /*1070*/  IMAD.MOV.U32 R3, RZ, RZ, 0x0 ;  /* 0x00000000ff037424 */ /* 0x000fe400078e00ff */
[----:B------:R-:W-:Y:S02]  /*1080*/  IMAD.MOV.U32 R4, RZ, RZ, R16 ;  /* 0x000000ffff047224 */ /* 0x000fe400078e0010 */
[----:B------:R-:W-:Y:S01]  /*1090*/  IMAD.MOV.U32 R5, RZ, RZ, R17 ;  /* 0x000000ffff057224 */ /* 0x000fe200078e0011 */
[----:B------:R-:W-:Y:S06]  /*10a0*/  RET.REL.NODEC R2 `(_Z10mandelbrotPhddddidd) ;  /* 0xffffffec02d47950 */ /* 0x000fec0003c3ffff */
        .weak           $__internal_1_$__cuda_sm20_sqrt_rn_f32_slowpath
        .type           $__internal_1_$__cuda_sm20_sqrt_rn_f32_slowpath,@function
        .size           $__internal_1_$__cuda_sm20_sqrt_rn_f32_slowpath,($__internal_2_$__cuda_sm3x_div_rn_noftz_f32_slowpath - $__internal_1_$__cuda_sm20_sqrt_rn_f32_slowpath)
$__internal_1_$__cuda_sm20_sqrt_rn_f32_slowpath:
[----:B------:R-:W-:-:S13]  /*10b0*/  LOP3.LUT P0, RZ, R2, 0x7fffffff, RZ, 0xc0, !PT ;  /* 0x7fffffff02ff7812 */ /* 0x000fda000780c0ff */
[----:B------:R-:W-:Y:S01]  /*10c0*/  @!P0 IMAD.MOV.U32 R3, RZ, RZ, R2 ;  /* 0x000000ffff038224 */ /* 0x000fe200078e0002 */
[----:B------:R-:W-:Y:S06]  /*10d0*/  @!P0 BRA `(.L_x_18) ;  /* 0x0000000000408947 */ /* 0x000fec0003800000 */
[----:B------:R-:W-:-:S13]  /*10e0*/  FSETP.GEU.FTZ.AND P0, PT, R2, RZ, PT ;  /* 0x000000ff0200720b */ /* 0x000fda0003f1e000 */
[----:B------:R-:W-:Y:S01]  /*10f0*/  @!P0 IMAD.MOV.U32 R3, RZ, RZ, 0x7fffffff ;  /* 0x7fffffffff038424 */ /* 0x000fe200078e00ff */
[----:B------:R-:W-:Y:S06]  /*1100*/  @!P0 BRA `(.L_x_18) ;  /* 0x0000000000348947 */ /* 0x000fec0003800000 */
[----:B------:R-:W-:-:S13]  /*1110*/  FSETP.GTU.FTZ.AND P0, PT, |R2|, +INF , PT ;  /* 0x7f8000000200780b */ /* 0x000fda0003f1c200 */
[----:B------:R-:W-:Y:S01]  /*1120*/  @P0 FADD.FTZ R3, R2, 1 ;  /* 0x3f80000002030421 */ /* 0x000fe20000010000 */
[----:B------:R-:W-:Y:S06]  /*1130*/  @P0 BRA `(.L_x_18) ;  /* 0x0000000000280947 */ /* 0x000fec0003800000 */
[----:B------:R-:W-:-:S13]  /*1140*/  FSETP.NEU.FTZ.AND P0, PT, |R2|, +INF , PT ;  /* 0x7f8000000200780b */ /* 0x000fda0003f1d200 */
[----:B------:R-:W-:-:S04]  /*1150*/  @P0 FFMA R4, R2, 1.84467440737095516160e+19, RZ ;  /* 0x5f80000002040823 */ /* 0x000fc800000000ff */
[----:B------:R-:W0:Y:S02]  /*1160*/  @P0 MUFU.RSQ R3, R4 ;  /* 0x0000000400030308 */ /* 0x000e240000001400 */
[----:B0-----:R-:W-:Y:S01]  /*1170*/  @P0 FMUL.FTZ R5, R4, R3 ;  /* 0x0000000304050220 */ /* 0x001fe20000410000 */
[----:B------:R-:W-:Y:S01]  /*1180*/  @P0 FMUL.FTZ R11, R3, 0.5 ;  /* 0x3f000000030b0820 */ /* 0x000fe20000410000 */
[----:B------:R-:W-:Y:S02]  /*1190*/  @!P0 IMAD.MOV.U32 R3, RZ, RZ, R2 ;  /* 0x000000ffff038224 */ /* 0x000fe400078e0002 */
[----:B------:R-:W-:-:S04]  /*11a0*/  @P0 FADD.FTZ R9, -R5, -RZ ;  /* 0x800000ff05090221 */ /* 0x000fc80000010100 */
[----:B------:R-:W-:-:S04]  /*11b0*/  @P0 FFMA R10, R5, R9, R4 ;  /* 0x00000009050a0223 */ /* 0x000fc80000000004 */
[----:B------:R-:W-:-:S04]  /*11c0*/  @P0 FFMA R10, R10, R11, R5 ;  /* 0x0000000b0a0a0223 */ /* 0x000fc80000000005 */
[----:B------:R-:W-:-:S07]  /*11d0*/  @P0 FMUL.FTZ R3, R10, 2.3283064365386962891e-10 ;  /* 0x2f8000000a030820 */ /* 0x000fce0000410000 */
.L_x_18:
[----:B------:R-:W-:Y:S02]  /*11e0*/  IMAD.MOV.U32 R4, RZ, RZ, R3 ;  /* 0x000000ffff047224 */ /* 0x000fe400078e0003 */
[----:B------:R-:W-:Y:S02]  /*11f0*/  IMAD.MOV.U32 R2, RZ, RZ, R12 ;  /* 0x000000ffff027224 */ /* 0x000fe400078e000c */
[----:B------:R-:W-:-:S04]  /*1200*/  IMAD.MOV.U32 R3, RZ, RZ, 0x0 ;  /* 0x00000000ff037424 */ /* 0x000fc800078e00ff */
[----:B------:R-:W-:Y:S05]  /*1210*/  RET.REL.NODEC R2 `(_Z10mandelbrotPhddddidd) ;  /* 0xffffffec02787950 */ /* 0x000fea0003c3ffff */
        .weak           $__internal_2_$__cuda_sm3x_div_rn_noftz_f32_slowpath
        .type           $__internal_2_$__cuda_sm3x_div_rn_noftz_f32_slowpath,@function
        .size           $__internal_2_$__cuda_sm3x_div_rn_noftz_f32_slowpath,(.L_x_33 - $__internal_2_$__cuda_sm3x_div_rn_noftz_f32_slowpath)
$__internal_2_$__cuda_sm3x_div_rn_noftz_f32_slowpath:
[----:B------:R-:W-:Y:S01]  /*1220*/  SHF.R.U32.HI R5, RZ, 0x17, R3 ;  /* 0x00000017ff057819 */ /* 0x000fe20000011603 */
[----:B------:R-:W-:Y:S01]  /*1230*/  BSSY.RECONVERGENT B1, `(.L_x_19) ;  /* 0x0000063000017945 */ /* 0x000fe20003800200 */
[--C-:B------:R-:W-:Y:S02]  /*1240*/  SHF.R.U32.HI R4, RZ, 0x17, R0.reuse ;  /* 0x00000017ff047819 */ /* 0x100fe40000011600 */
[----:B------:R-:W-:Y:S02]  /*1250*/  LOP3.LUT R14, R5, 0xff, RZ, 0xc0, !PT ;  /* 0x000000ff050e7812 */ /* 0x000fe400078ec0ff */
[----:B------:R-:W-:Y:S01]  /*1260*/  LOP3.LUT R12, R4, 0xff, RZ, 0xc0, !PT ;  /* 0x000000ff040c7812 */ /* 0x000fe200078ec0ff */
[----:B------:R-:W-:Y:S02]  /*1270*/  IMAD.MOV.U32 R4, RZ, RZ, R0 ;  /* 0x000000ffff047224 */ /* 0x000fe400078e0000 */
[----:B------:R-:W-:Y:S02]  /*1280*/  VIADD R10, R14, 0xffffffff ;  /* 0xffffffff0e0a7836 */ /* 0x000fe40000000000 */
[----:B------:R-:W-:-:S03]  /*1290*/  VIADD R9, R12, 0xffffffff ;  /* 0xffffffff0c097836 */ /* 0x000fc60000000000 */
[----:B------:R-:W-:-:S04]  /*12a0*/  ISETP.GT.U32.AND P0, PT, R10, 0xfd, PT ;  /* 0x000000fd0a00780c */ /* 0x000fc80003f04070 */
[----:B------:R-:W-:-:S13]  /*12b0*/  ISETP.GT.U32.OR P0, PT, R9, 0xfd, P0 ;  /* 0x000000fd0900780c */ /* 0x000fda0000704470 */
[----:B------:R-:W-:Y:S01]  /*12c0*/  @!P0 IMAD.MOV.U32 R5, RZ, RZ, RZ ;  /* 0x000000ffff058224 */ /* 0x000fe200078e00ff */
[----:B------:R-:W-:Y:S06]  /*12d0*/  @!P0 BRA `(.L_x_20) ;  /* 0x00000000005c8947 */ /* 0x000fec0003800000 */
[----:B------:R-:W-:Y:S02]  /*12e0*/  FSETP.GTU.FTZ.AND P1, PT, |R3|, +INF , PT ;  /* 0x7f8000000300780b */ /* 0x000fe40003f3c200 */
[----:B------:R-:W-:-:S04]  /*12f0*/  FSETP.GTU.FTZ.AND P0, PT, |R0|, +INF , PT ;  /* 0x7f8000000000780b */ /* 0x000fc80003f1c200 */
[----:B------:R-:W-:-:S13]  /*1300*/  PLOP3.LUT P0, PT, P0, P1, PT, 0xf8, 0x8f ;  /* 0x00000000008f781c */ /* 0x000fda0000703f70 */
[----:B------:R-:W-:Y:S05]  /*1310*/  @P0 BRA `(.L_x_21) ;  /* 0x00000004004c0947 */ /* 0x000fea0003800000 */
[----:B------:R-:W-:-:S13]  /*1320*/  LOP3.LUT P0, RZ, R3, 0x7fffffff, R4, 0xc8, !PT ;  /* 0x7fffffff03ff7812 */ /* 0x000fda000780c804 */
[----:B------:R-:W-:Y:S05]  /*1330*/  @!P0 BRA `(.L_x_22) ;  /* 0x00000004003c8947 */ /* 0x000fea0003800000 */
[C---:B------:R-:W-:Y:S02]  /*1340*/  FSETP.NEU.FTZ.AND P2, PT, |R0|.reuse, +INF , PT ;  /* 0x7f8000000000780b */ /* 0x040fe40003f5d200 */
[----:B------:R-:W-:Y:S02]  /*1350*/  FSETP.NEU.FTZ.AND P1, PT, |R3|, +INF , PT ;  /* 0x7f8000000300780b */ /* 0x000fe40003f3d200 */
[----:B------:R-:W-:-:S11]  /*1360*/  FSETP.NEU.FTZ.AND P0, PT, |R0|, +INF , PT ;  /* 0x7f8000000000780b */ /* 0x000fd60003f1d200 */
[----:B------:R-:W-:Y:S05]  /*1370*/  @!P1 BRA !P2, `(.L_x_22) ;  /* 0x00000004002c9947 */ /* 0x000fea0005000000 */
[----:B------:R-:W-:-:S04]  /*1380*/  LOP3.LUT P2, RZ, R4, 0x7fffffff, RZ, 0xc0, !PT ;  /* 0x7fffffff04ff7812 */ /* 0x000fc8000784c0ff */
[----:B------:R-:W-:-:S13]  /*1390*/  PLOP3.LUT P1, PT, P1, P2, PT, 0x2f, 0xf2 ;  /* 0x0000000000f2781c */ /* 0x000fda0000f24577 */
[----:B------:R-:W-:Y:S05]  /*13a0*/  @P1 BRA `(.L_x_23) ;  /* 0x0000000400181947 */ /* 0x000fea0003800000 */
[----:B------:R-:W-:-:S04]  /*13b0*/  LOP3.LUT P1, RZ, R3, 0x7fffffff, RZ, 0xc0, !PT ;  /* 0x7fffffff03ff7812 */ /* 0x000fc8000782c0ff */
[----:B------:R-:W-:-:S13]  /*13c0*/  PLOP3.LUT P0, PT, P0, P1, PT, 0x2f, 0xf2 ;  /* 0x0000000000f2781c */ /* 0x000fda0000702577 */
[----:B------:R-:W-:Y:S05]  /*13d0*/  @P0 BRA `(.L_x_24) ;  /* 0x0000000400000947 */ /* 0x000fea0003800000 */
[----:B------:R-:W-:Y:S02]  /*13e0*/  ISETP.GE.AND P0, PT, R9, RZ, PT ;  /* 0x000000ff0900720c */ /* 0x000fe40003f06270 */
[----:B------:R-:W-:-:S11]  /*13f0*/  ISETP.GE.AND P1, PT, R10, RZ, PT ;  /* 0x000000ff0a00720c */ /* 0x000fd60003f26270 */
[----:B------:R-:W-:Y:S02]  /*1400*/  @P0 IMAD.MOV.U32 R5, RZ, RZ, RZ ;  /* 0x000000ffff050224 */ /* 0x000fe400078e00ff */
[----:B------:R-:W-:Y:S01]  /*1410*/  @!P0 FFMA R4, R0, 1.84467440737095516160e+19, RZ ;  /* 0x5f80000000048823 */ /* 0x000fe200000000ff */
[----:B------:R-:W-:Y:S02]  /*1420*/  @!P0 IMAD.MOV.U32 R5, RZ, RZ, -0x40 ;  /* 0xffffffc0ff058424 */ /* 0x000fe400078e00ff */
[----:B------:R-:W-:Y:S02]  /*1430*/  @!P1 FFMA R3, R3, 1.84467440737095516160e+19, RZ ;  /* 0x5f80000003039823 */ /* 0x000fe400000000ff */
[----:B------:R-:W-:-:S07]  /*1440*/  @!P1 VIADD R5, R5, 0x40 ;  /* 0x0000004005059836 */ /* 0x000fce0000000000 */
.L_x_20:
[----:B------:R-:W-:Y:S01]  /*1450*/  LEA R0, R14, 0xc0800000, 0x17 ;  /* 0xc08000000e007811 */ /* 0x000fe200078eb8ff */
[----:B------:R-:W-:Y:S04]  /*1460*/  BSSY.RECONVERGENT B2, `(.L_x_25) ;  /* 0x0000036000027945 */ /* 0x000fe80003800200 */
[----:B------:R-:W-:Y:S02]  /*1470*/  IMAD.IADD R9, R3, 0x1, -R0 ;  /* 0x0000000103097824 */ /* 0x000fe400078e0a00 */
[----:B------:R-:W-:Y:S02]  /*1480*/  VIADD R3, R12, 0xffffff81 ;  /* 0xffffff810c037836 */ /* 0x000fe40000000000 */
[----:B------:R-:W0:Y:S01]  /*1490*/  MUFU.RCP R10, R9 ;  /* 0x00000009000a7308 */ /* 0x000e220000001000 */
[----:B------:R-:W-:Y:S01]  /*14a0*/  FADD.FTZ R11, -R9, -RZ ;  /* 0x800000ff090b7221 */ /* 0x000fe20000010100 */
[----:B------:R-:W-:-:S03]  /*14b0*/  IMAD R0, R3, -0x800000, R4 ;  /* 0xff80000003007824 */ /* 0x000fc600078e0204 */
[----:B0-----:R-:W-:-:S04]  /*14c0*/  FFMA R13, R10, R11, 1 ;  /* 0x3f8000000a0d7423 */ /* 0x001fc8000000000b */
[----:B------:R-:W-:-:S04]  /*14d0*/  FFMA R15, R10, R13, R10 ;  /* 0x0000000d0a0f7223 */ /* 0x000fc8000000000a */
[----:B------:R-:W-:-:S04]  /*14e0*/  FFMA R4, R0, R15, RZ ;  /* 0x0000000f00047223 */ /* 0x000fc800000000ff */
[----:B------:R-:W-:-:S04]  /*14f0*/  FFMA R13, R11, R4, R0 ;  /* 0x000000040b0d7223 */ /* 0x000fc80000000000 */
[----:B------:R-:W-:Y:S01]  /*1500*/  FFMA R10, R15, R13, R4 ;  /* 0x0000000d0f0a7223 */ /* 0x000fe20000000004 */
[----:B------:R-:W-:-:S03]  /*1510*/  IADD3 R4, PT, PT, R3, 0x7f, -R14 ;  /* 0x0000007f03047810 */ /* 0x000fc60007ffe80e */
[----:B------:R-:W-:Y:S02]  /*1520*/  FFMA R11, R11, R10, R0 ;  /* 0x0000000a0b0b7223 */ /* 0x000fe40000000000 */
[----:B------:R-:W-:Y:S02]  /*1530*/  IMAD.IADD R4, R4, 0x1, R5 ;  /* 0x0000000104047824 */ /* 0x000fe400078e0205 */
[----:B------:R-:W-:-:S05]  /*1540*/  FFMA R0, R15, R11, R10 ;  /* 0x0000000b0f007223 */ /* 0x000fca000000000a */
[----:B------:R-:W-:-:S04]  /*1550*/  SHF.R.U32.HI R3, RZ, 0x17, R0 ;  /* 0x00000017ff037819 */ /* 0x000fc80000011600 */
[----:B------:R-:W-:-:S05]  /*1560*/  LOP3.LUT R3, R3, 0xff, RZ, 0xc0, !PT ;  /* 0x000000ff03037812 */ /* 0x000fca00078ec0ff */
[----:B------:R-:W-:-:S04]  /*1570*/  IMAD.IADD R9, R3, 0x1, R4 ;  /* 0x0000000103097824 */ /* 0x000fc800078e0204 */
[----:B------:R-:W-:-:S05]  /*1580*/  VIADD R3, R9, 0xffffffff ;  /* 0xffffffff09037836 */ /* 0x000fca0000000000 */
[----:B------:R-:W-:-:S13]  /*1590*/  ISETP.GE.U32.AND P0, PT, R3, 0xfe, PT ;  /* 0x000000fe0300780c */ /* 0x000fda0003f06070 */
[----:B------:R-:W-:Y:S05]  /*15a0*/  @!P0 BRA `(.L_x_26) ;  /* 0x0000000000808947 */ /* 0x000fea0003800000 */
[----:B------:R-:W-:-:S13]  /*15b0*/  ISETP.GT.AND P0, PT, R9, 0xfe, PT ;  /* 0x000000fe0900780c */ /* 0x000fda0003f04270 */
[----:B------:R-:W-:Y:S05]  /*15c0*/  @P0 BRA `(.L_x_27) ;  /* 0x00000000006c0947 */ /* 0x000fea0003800000 */
[----:B------:R-:W-:-:S13]  /*15d0*/  ISETP.GE.AND P0, PT, R9, 0x1, PT ;  /* 0x000000010900780c */ /* 0x000fda0003f06270 */
[----:B------:R-:W-:Y:S05]  /*15e0*/  @P0 BRA `(.L_x_28) ;  /* 0x0000000000740947 */ /* 0x000fea0003800000 */
[----:B------:R-:W-:Y:S02]  /*15f0*/  ISETP.GE.AND P0, PT, R9, -0x18, PT ;  /* 0xffffffe80900780c */ /* 0x000fe40003f06270 */
[----:B------:R-:W-:-:S11]  /*1600*/  LOP3.LUT R0, R0, 0x80000000, RZ, 0xc0, !PT ;  /* 0x8000000000007812 */ /* 0x000fd600078ec0ff */
[----:B------:R-:W-:Y:S05]  /*1610*/  @!P0 BRA `(.L_x_28) ;  /* 0x0000000000688947 */ /* 0x000fea0003800000 */
[CCC-:B------:R-:W-:Y:S01]  /*1620*/  FFMA.RZ R3, R15.reuse, R11.reuse, R10.reuse ;  /* 0x0000000b0f037223 */ /* 0x1c0fe2000000c00a */
[-CC-:B------:R-:W-:Y:S01]  /*1630*/  FFMA.RM R4, R15, R11.reuse, R10.reuse ;  /* 0x0000000b0f047223 */ /* 0x180fe2000000400a */
[C---:B------:R-:W-:Y:S02]  /*1640*/  ISETP.NE.AND P2, PT, R9.reuse, RZ, PT ;  /* 0x000000ff0900720c */ /* 0x040fe40003f45270 */
[----:B------:R-:W-:Y:S02]  /*1650*/  ISETP.NE.AND P1, PT, R9, RZ, PT ;  /* 0x000000ff0900720c */ /* 0x000fe40003f25270 */
[----:B------:R-:W-:Y:S01]  /*1660*/  LOP3.LUT R5, R3, 0x7fffff, RZ, 0xc0, !PT ;  /* 0x007fffff03057812 */ /* 0x000fe200078ec0ff */
[----:B------:R-:W-:Y:S01]  /*1670*/  FFMA.RP R3, R15, R11, R10 ;  /* 0x0000000b0f037223 */ /* 0x000fe2000000800a */
[----:B------:R-:W-:Y:S02]  /*1680*/  VIADD R10, R9, 0x20 ;  /* 0x00000020090a7836 */ /* 0x000fe40000000000 */
[----:B------:R-:W-:Y:S01]  /*1690*/  LOP3.LUT R5, R5, 0x800000, RZ, 0xfc, !PT ;  /* 0x0080000005057812 */ /* 0x000fe200078efcff */
[----:B------:R-:W-:Y:S01]  /*16a0*/  IMAD.MOV R9, RZ, RZ, -R9 ;  /* 0x000000ffff097224 */ /* 0x000fe200078e0a09 */
[----:B------:R-:W-:-:S02]  /*16b0*/  FSETP.NEU.FTZ.AND P0, PT, R3, R4, PT ;  /* 0x000000040300720b */ /* 0x000fc40003f1d000 */
[----:B------:R-:W-:Y:S02]  /*16c0*/  SHF.L.U32 R10, R5, R10, RZ ;  /* 0x0000000a050a7219 */ /* 0x000fe400000006ff */
[----:B------:R-:W-:Y:S02]  /*16d0*/  SEL R4, R9, RZ, P2 ;  /* 0x000000ff09047207 */ /* 0x000fe40001000000 */
[----:B------:R-:W-:Y:S02]  /*16e0*/  ISETP.NE.AND P1, PT, R10, RZ, P1 ;  /* 0x000000ff0a00720c */ /* 0x000fe40000f25270 */
[----:B------:R-:W-:Y:S02]  /*16f0*/  SHF.R.U32.HI R4, RZ, R4, R5 ;  /* 0x00000004ff047219 */ /* 0x000fe40000011605 */
[----:B------:R-:W-:Y:S02]  /*1700*/  PLOP3.LUT P0, PT, P0, P1, PT, 0xf8, 0x8f ;  /* 0x00000000008f781c */ /* 0x000fe40000703f70 */
[----:B------:R-:W-:-:S02]  /*1710*/  SHF.R.U32.HI R10, RZ, 0x1, R4 ;  /* 0x00000001ff0a7819 */ /* 0x000fc40000011604 */
[----:B------:R-:W-:-:S04]  /*1720*/  SEL R3, RZ, 0x1, !P0 ;  /* 0x00000001ff037807 */ /* 0x000fc80004000000 */
[----:B------:R-:W-:-:S04]  /*1730*/  LOP3.LUT R3, R3, 0x1, R10, 0xf8, !PT ;  /* 0x0000000103037812 */ /* 0x000fc800078ef80a */
[----:B------:R-:W-:-:S05]  /*1740*/  LOP3.LUT R3, R3, R4, RZ, 0xc0, !PT ;  /* 0x0000000403037212 */ /* 0x000fca00078ec0ff */
[----:B------:R-:W-:-:S05]  /*1750*/  IMAD.IADD R3, R10, 0x1, R3 ;  /* 0x000000010a037824 */ /* 0x000fca00078e0203 */
[----:B------:R-:W-:Y:S01]  /*1760*/  LOP3.LUT R0, R3, R0, RZ, 0xfc, !PT ;  /* 0x0000000003007212 */ /* 0x000fe200078efcff */
[----:B------:R-:W-:Y:S06]  /*1770*/  BRA `(.L_x_28) ;  /* 0x0000000000107947 */ /* 0x000fec0003800000 */
.L_x_27:
[----:B------:R-:W-:-:S04]  /*1780*/  LOP3.LUT R0, R0, 0x80000000, RZ, 0xc0, !PT ;  /* 0x8000000000007812 */ /* 0x000fc800078ec0ff */
[----:B------:R-:W-:Y:S01]  /*1790*/  LOP3.LUT R0, R0, 0x7f800000, RZ, 0xfc, !PT ;  /* 0x7f80000000007812 */ /* 0x000fe200078efcff */
[----:B------:R-:W-:Y:S06]  /*17a0*/  BRA `(.L_x_28) ;  /* 0x0000000000047947 */ /* 0x000fec0003800000 */
.L_x_26:
[----:B------:R-:W-:-:S07]  /*17b0*/  IMAD R0, R4, 0x800000, R0 ;  /* 0x0080000004007824 */ /* 0x000fce00078e0200 */
.L_x_28:
[----:B------:R-:W-:Y:S05]  /*17c0*/  BSYNC.RECONVERGENT B2 ;  /* 0x0000000000027941 */ /* 0x000fea0003800200 */
.L_x_25:
[----:B------:R-:W-:Y:S05]  /*17d0*/  BRA `(.L_x_29) ;  /* 0x0000000000207947 */ /* 0x000fea0003800000 */
.L_x_24:
[----:B------:R-:W-:-:S04]  /*17e0*/  LOP3.LUT R0, R3, 0x80000000, R4, 0x48, !PT ;  /* 0x8000000003007812 */ /* 0x000fc800078e4804 */
[----:B------:R-:W-:Y:S01]  /*17f0*/  LOP3.LUT R0, R0, 0x7f800000, RZ, 0xfc, !PT ;  /* 0x7f80000000007812 */ /* 0x000fe200078efcff */
[----:B------:R-:W-:Y:S06]  /*1800*/  BRA `(.L_x_29) ;  /* 0x0000000000147947 */ /* 0x000fec0003800000 */
.L_x_23:
[----:B------:R-:W-:Y:S01]  /*1810*/  LOP3.LUT R0, R3, 0x80000000, R4, 0x48, !PT ;  /* 0x8000000003007812 */ /* 0x000fe200078e4804 */
[----:B------:R-:W-:Y:S06]  /*1820*/  BRA `(.L_x_29) ;  /* 0x00000000000c7947 */ /* 0x000fec0003800000 */
.L_x_22:
[----:B------:R-:W0:Y:S01]  /*1830*/  MUFU.RSQ R0, -QNAN ;  /* 0xffc0000000007908 */ /* 0x000e220000001400 */
[----:B------:R-:W-:Y:S05]  /*1840*/  BRA `(.L_x_29) ;  /* 0x0000000000047947 */ /* 0x000fea0003800000 */
.L_x_21:
[----:B------:R-:W-:-:S07]  /*1850*/  FADD.FTZ R0, R0, R3 ;  /* 0x0000000300007221 */ /* 0x000fce0000010000 */
.L_x_29:
[----:B------:R-:W-:Y:S05]  /*1860*/  BSYNC.RECONVERGENT B1 ;  /* 0x0000000000017941 */ /* 0x000fea0003800200 */
.L_x_19:
[----:B------:R-:W-:-:S04]  /*1870*/  IMAD.MOV.U32 R3, RZ, RZ, 0x0 ;  /* 0x00000000ff037424 */ /* 0x000fc800078e00ff */
[----:B0-----:R-:W-:Y:S05]  /*1880*/  RET.REL.NODEC R2 `(_Z10mandelbrotPhddddidd) ;  /* 0xffffffe402dc7950 */ /* 0x001fea0003c3ffff */
.L_x_30:
[----:B------:R-:W-:-:S00]  /*1890*/  BRA `(.L_x_30) ;  /* 0xfffffffc00fc7947 */ /* 0x000fc0000383ffff */
[----:B------:R-:W-:-:S00]  /*18a0*/  NOP ;  /* 0x0000000000007918 */ /* 0x000fc00000000000 */
        /* <DEDUP_REMOVED lines=13> */
.L_x_33:


//--------------------- .nv.shared.reserved.0     --------------------------
	.section	.nv.shared.reserved.0,"aw",@nobits
	.weak		__nv_reservedSMEM_offset_0_alias
	.size		__nv_reservedSMEM_offset_0_alias, 0, 64
	.other		__nv_reservedSMEM_offset_0_alias,@"STO_CUDA_RESERVED_SHARED STV_DEFAULT"
__nv_reservedSMEM_offset_0_alias:
	.zero		0
	.zero		64


//--------------------- .nv.constant0._Z10mandelbrotPhddddidd --------------------------
	.section	.nv.constant0._Z10mandelbrotPhddddidd,"a",@progbits
	.sectionflags	@""
	.align	4
.nv.constant0._Z10mandelbrotPhddddidd:
	.zero		960


//--------------------- SYMBOLS --------------------------

	.type		.nv.reservedSmem.offset0,@object
	.size		.nv.reservedSmem.offset0,0x4
